//
// Generated by NVIDIA NVVM Compiler
//
// Compiler Build ID: CL-36424714
// Cuda compilation tools, release 13.0, V13.0.88
// Based on NVVM 20.0.0
//

.version 9.0
.target sm_100
.address_size 64

	// .globl	_Z4reluPfS_i

.visible .entry _Z4reluPfS_i(
	.param .u64 .ptr .align 1 _Z4reluPfS_i_param_0,
	.param .u64 .ptr .align 1 _Z4reluPfS_i_param_1,
	.param .u32 _Z4reluPfS_i_param_2
)
{
	.reg .pred 	%p<7>;
	.reg .b32 	%r<31>;
	.reg .b32 	%f<11>;
	.reg .b64 	%rd<18>;

	ld.param.u64 	%rd3, [_Z4reluPfS_i_param_0];
	ld.param.u64 	%rd4, [_Z4reluPfS_i_param_1];
	ld.param.u32 	%r12, [_Z4reluPfS_i_param_2];
	cvta.to.global.u64 	%rd1, %rd4;
	cvta.to.global.u64 	%rd2, %rd3;
	mov.u32 	%r13, %tid.x;
	mov.u32 	%r14, %ctaid.x;
	mov.u32 	%r15, %ntid.x;
	mad.lo.s32 	%r29, %r14, %r15, %r13;
	mov.u32 	%r16, %nctaid.x;
	mul.lo.s32 	%r2, %r16, %r15;
	setp.ge.s32 	%p1, %r29, %r12;
	@%p1 bra 	$L__BB0_7;
	add.s32 	%r17, %r29, %r2;
	max.s32 	%r18, %r12, %r17;
	setp.lt.s32 	%p2, %r17, %r12;
	selp.u32 	%r19, 1, 0, %p2;
	add.s32 	%r20, %r17, %r19;
	sub.s32 	%r21, %r18, %r20;
	div.u32 	%r22, %r21, %r2;
	add.s32 	%r3, %r22, %r19;
	and.b32  	%r23, %r3, 3;
	setp.eq.s32 	%p3, %r23, 3;
	@%p3 bra 	$L__BB0_4;
	add.s32 	%r24, %r3, 1;
	and.b32  	%r25, %r24, 3;
	neg.s32 	%r27, %r25;
$L__BB0_3:
	.pragma "nounroll";
	mul.wide.s32 	%rd5, %r29, 4;
	add.s64 	%rd6, %rd1, %rd5;
	add.s64 	%rd7, %rd2, %rd5;
	ld.global.f32 	%f1, [%rd7];
	max.f32 	%f2, %f1, 0f00000000;
	st.global.f32 	[%rd6], %f2;
	add.s32 	%r29, %r29, %r2;
	add.s32 	%r27, %r27, 1;
	setp.ne.s32 	%p4, %r27, 0;
	@%p4 bra 	$L__BB0_3;
$L__BB0_4:
	setp.lt.u32 	%p5, %r3, 3;
	@%p5 bra 	$L__BB0_7;
	mul.wide.s32 	%rd11, %r2, 4;
	shl.b32 	%r26, %r2, 2;
$L__BB0_6:
	mul.wide.s32 	%rd8, %r29, 4;
	add.s64 	%rd9, %rd2, %rd8;
	ld.global.f32 	%f3, [%rd9];
	max.f32 	%f4, %f3, 0f00000000;
	add.s64 	%rd10, %rd1, %rd8;
	st.global.f32 	[%rd10], %f4;
	add.s64 	%rd12, %rd9, %rd11;
	ld.global.f32 	%f5, [%rd12];
	max.f32 	%f6, %f5, 0f00000000;
	add.s64 	%rd13, %rd10, %rd11;
	st.global.f32 	[%rd13], %f6;
	add.s64 	%rd14, %rd12, %rd11;
	ld.global.f32 	%f7, [%rd14];
	max.f32 	%f8, %f7, 0f00000000;
	add.s64 	%rd15, %rd13, %rd11;
	st.global.f32 	[%rd15], %f8;
	add.s64 	%rd16, %rd14, %rd11;
	ld.global.f32 	%f9, [%rd16];
	max.f32 	%f10, %f9, 0f00000000;
	add.s64 	%rd17, %rd15, %rd11;
	st.global.f32 	[%rd17], %f10;
	add.s32 	%r29, %r26, %r29;
	setp.lt.s32 	%p6, %r29, %r12;
	@%p6 bra 	$L__BB0_6;
$L__BB0_7:
	ret;

}


// ===== COMPILED SASS (sm_100) =====

	.target	sm_100

	.elftype	@"ET_EXEC"


//--------------------- .note.nv.tkinfo           --------------------------
	.section	.note.nv.tkinfo,"",@"SHT_NOTE"
	.sectionflags	@"SHF_NOTE_NV_TKINFO"
	.tkinfo
        /*0018*/ 	.word	0x00000002
        /*0030*/ 	.string	""
        /*0030*/ 	.string	"ptxas"
        /*0030*/ 	.string	"Cuda compilation tools, release 13.0, V13.0.88"
        /*0030*/ 	.string	"Build cuda_13.0.r13.0/compiler.36424714_0"
        /*0030*/ 	.string	"-arch sm_100 -m 64 "



//--------------------- .note.nv.cuinfo           --------------------------
	.section	.note.nv.cuinfo,"",@"SHT_NOTE"
	.sectionflags	@"SHF_NOTE_NV_CUINFO"
        /*0018*/ 	.short	0x0002
        /*001a*/ 	.short	0x0064
        /*001c*/ 	.short	0x0082
	.zero		2


//--------------------- .nv.info                  --------------------------
	.section	.nv.info,"",@"SHT_CUDA_INFO"
	.align	4


	//----- nvinfo : EIATTR_REGCOUNT
	.align		4
        /*0000*/ 	.byte	0x04, 0x2f
        /*0002*/ 	.short	(.L_1 - .L_0)
	.align		4
.L_0:
        /*0004*/ 	.word	index@(_Z4reluPfS_i)
        /*0008*/ 	.word	0x0000001c


	//----- nvinfo : EIATTR_FRAME_SIZE
	.align		4
.L_1:
        /*000c*/ 	.byte	0x04, 0x11
        /*000e*/ 	.short	(.L_3 - .L_2)
	.align		4
.L_2:
        /*0010*/ 	.word	index@(_Z4reluPfS_i)
        /*0014*/ 	.word	0x00000000


	//----- nvinfo : EIATTR_MIN_STACK_SIZE
	.align		4
.L_3:
        /*0018*/ 	.byte	0x04, 0x12
        /*001a*/ 	.short	(.L_5 - .L_4)
	.align		4
.L_4:
        /*001c*/ 	.word	index@(_Z4reluPfS_i)
        /*0020*/ 	.word	0x00000000
.L_5:


//--------------------- .nv.compat                --------------------------
	.section	.nv.compat,"",@"SHT_CUDA_COMPAT_INFO"
	.align	4
        /*0000*/ 	.byte	0x02, 0x09, 0x00, 0x00, 0x02, 0x02, 0x01, 0x00, 0x02, 0x05, 0x05, 0x00, 0x03, 0x07, 0x01, 0x01
        /*0010*/ 	.byte	0x02, 0x03, 0x00, 0x00, 0x02, 0x06, 0x01, 0x00, 0x04, 0x0b, 0x08, 0x00, 0x09, 0x00, 0x00, 0x00
        /*0020*/ 	.byte	0x00, 0x00, 0x00, 0x00


//--------------------- .nv.info._Z4reluPfS_i     --------------------------
	.section	.nv.info._Z4reluPfS_i,"",@"SHT_CUDA_INFO"
	.sectionflags	@""
	.align	4


	//----- nvinfo : EIATTR_CUDA_API_VERSION
	.align		4
        /*0000*/ 	.byte	0x04, 0x37
        /*0002*/ 	.short	(.L_7 - .L_6)
.L_6:
        /*0004*/ 	.word	0x00000082


	//----- nvinfo : EIATTR_KPARAM_INFO
	.align		4
.L_7:
        /*0008*/ 	.byte	0x04, 0x17
        /*000a*/ 	.short	(.L_9 - .L_8)
.L_8:
        /*000c*/ 	.word	0x00000000
        /*0010*/ 	.short	0x0002
        /*0012*/ 	.short	0x0010
        /*0014*/ 	.byte	0x00, 0xf0, 0x11, 0x00


	//----- nvinfo : EIATTR_KPARAM_INFO
	.align		4
.L_9:
        /*0018*/ 	.byte	0x04, 0x17
        /*001a*/ 	.short	(.L_11 - .L_10)
.L_10:
        /*001c*/ 	.word	0x00000000
        /*0020*/ 	.short	0x0001
        /*0022*/ 	.short	0x0008
        /*0024*/ 	.byte	0x00, 0xf5, 0x21, 0x00


	//----- nvinfo : EIATTR_KPARAM_INFO
	.align		4
.L_11:
        /*0028*/ 	.byte	0x04, 0x17
        /*002a*/ 	.short	(.L_13 - .L_12)
.L_12:
        /*002c*/ 	.word	0x00000000
        /*0030*/ 	.short	0x0000
        /*0032*/ 	.short	0x0000
        /*0034*/ 	.byte	0x00, 0xf5, 0x21, 0x00


	//----- nvinfo : EIATTR_SPARSE_MMA_MASK
	.align		4
.L_13:
        /*0038*/ 	.byte	0x03, 0x50
        /*003a*/ 	.short	0x0000


	//----- nvinfo : EIATTR_MAXREG_COUNT
	.align		4
        /*003c*/ 	.byte	0x03, 0x1b
        /*003e*/ 	.short	0x00ff


	//----- nvinfo : EIATTR_MERCURY_ISA_VERSION
	.align		4
        /*0040*/ 	.byte	0x03, 0x5f
        /*0042*/ 	.short	0x0101


	//----- nvinfo : EIATTR_VRC_CTA_INIT_COUNT
	.align		4
        /*0044*/ 	.byte	0x02, 0x4a
	.zero		1
	.zero		1


	//----- nvinfo : EIATTR_EXIT_INSTR_OFFSETS
	.align		4
        /*0048*/ 	.byte	0x04, 0x1c
        /*004a*/ 	.short	(.L_15 - .L_14)


	//   ....[0]....
.L_14:
        /*004c*/ 	.word	0x00000090


	//   ....[1]....
        /*0050*/ 	.word	0x00000390


	//   ....[2]....
        /*0054*/ 	.word	0x00000510


	//----- nvinfo : EIATTR_CRS_STACK_SIZE
	.align		4
.L_15:
        /*0058*/ 	.byte	0x04, 0x1e
        /*005a*/ 	.short	(.L_17 - .L_16)
.L_16:
        /*005c*/ 	.word	0x00000000


	//----- nvinfo : EIATTR_CBANK_PARAM_SIZE
	.align		4
.L_17:
        /*0060*/ 	.byte	0x03, 0x19
        /*0062*/ 	.short	0x0014


	//----- nvinfo : EIATTR_PARAM_CBANK
	.align		4
        /*0064*/ 	.byte	0x04, 0x0a
        /*0066*/ 	.short	(.L_19 - .L_18)
	.align		4
.L_18:
        /*0068*/ 	.word	index@(.nv.constant0._Z4reluPfS_i)
        /*006c*/ 	.short	0x0380
        /*006e*/ 	.short	0x0014


	//----- nvinfo : EIATTR_SW_WAR
	.align		4
.L_19:
        /*0070*/ 	.byte	0x04, 0x36
        /*0072*/ 	.short	(.L_21 - .L_20)
.L_20:
        /*0074*/ 	.word	0x00000008
.L_21:


//--------------------- .nv.callgraph             --------------------------
	.section	.nv.callgraph,"",@"SHT_CUDA_CALLGRAPH"
	.align	4
	.sectionentsize	8
	.align		4
        /*0000*/ 	.word	0x00000000
	.align		4
        /*0004*/ 	.word	0xffffffff
	.align		4
        /*0008*/ 	.word	0x00000000
	.align		4
        /*000c*/ 	.word	0xfffffffe
	.align		4
        /*0010*/ 	.word	0x00000000
	.align		4
        /*0014*/ 	.word	0xfffffffd
	.align		4
        /*0018*/ 	.word	0x00000000
	.align		4
        /*001c*/ 	.word	0xfffffffc


//--------------------- .text._Z4reluPfS_i        --------------------------
	.section	.text._Z4reluPfS_i,"ax",@progbits
	.align	128
        .global         _Z4reluPfS_i
        .type           _Z4reluPfS_i,@function
        .size           _Z4reluPfS_i,(.L_x_5 - _Z4reluPfS_i)
        .other          _Z4reluPfS_i,@"STO_CUDA_ENTRY STV_DEFAULT"
_Z4reluPfS_i:
.text._Z4reluPfS_i:
[----:B------:R-:W-:Y:S01]  /*0000*/  LDC R1, c[0x0][0x37c] ;  /* 0x0000df00ff017b82 */ /* 0x000fe20000000800 */
[----:B------:R-:W0:Y:S07]  /*0010*/  S2R R7, SR_TID.X ;  /* 0x0000000000077919 */ /* 0x000e2e0000002100 */
[----:B------:R-:W0:Y:S01]  /*0020*/  S2UR UR4, SR_CTAID.X ;  /* 0x00000000000479c3 */ /* 0x000e220000002500 */
[----:B------:R-:W1:Y:S07]  /*0030*/  LDCU UR6, c[0x0][0x390] ;  /* 0x00007200ff0677ac */ /* 0x000e6e0008000800 */
[----:B------:R-:W0:Y:S01]  /*0040*/  LDC R0, c[0x0][0x360] ;  /* 0x0000d800ff007b82 */ /* 0x000e220000000800 */
[----:B------:R-:W2:Y:S01]  /*0050*/  LDCU UR5, c[0x0][0x370] ;  /* 0x00006e00ff0577ac */ /* 0x000ea20008000800 */
[----:B0-----:R-:W-:-:S02]  /*0060*/  IMAD R7, R0, UR4, R7 ;  /* 0x0000000400077c24 */ /* 0x001fc4000f8e0207 */
[----:B--2---:R-:W-:-:S03]  /*0070*/  IMAD R0, R0, UR5, RZ ;  /* 0x0000000500007c24 */ /* 0x004fc6000f8e02ff */
[----:B-1----:R-:W-:-:S13]  /*0080*/  ISETP.GE.AND P0, PT, R7, UR6, PT ;  /* 0x0000000607007c0c */ /* 0x002fda000bf06270 */
[----:B------:R-:W-:Y:S05]  /*0090*/  @P0 EXIT ;  /* 0x000000000000094d */ /* 0x000fea0003800000 */
[----:B------:R-:W0:Y:S01]  /*00a0*/  I2F.U32.RP R8, R0 ;  /* 0x0000000000087306 */ /* 0x000e220000209000 */
[C---:B------:R-:W-:Y:S01]  /*00b0*/  IADD3 R4, PT, PT, R0.reuse, R7, RZ ;  /* 0x0000000700047210 */ /* 0x040fe20007ffe0ff */
[----:B------:R-:W-:Y:S01]  /*00c0*/  IMAD.MOV R9, RZ, RZ, -R0 ;  /* 0x000000ffff097224 */ /* 0x000fe200078e0a00 */
[----:B------:R-:W-:Y:S01]  /*00d0*/  ISETP.NE.U32.AND P2, PT, R0, RZ, PT ;  /* 0x000000ff0000720c */ /* 0x000fe20003f45070 */
[----:B------:R-:W1:Y:S01]  /*00e0*/  LDCU.64 UR4, c[0x0][0x358] ;  /* 0x00006b00ff0477ac */ /* 0x000e620008000a00 */
[C---:B------:R-:W-:Y:S01]  /*00f0*/  ISETP.GE.AND P0, PT, R4.reuse, UR6, PT ;  /* 0x0000000604007c0c */ /* 0x040fe2000bf06270 */
[----:B------:R-:W-:Y:S01]  /*0100*/  BSSY.RECONVERGENT B0, `(.L_x_0) ;  /* 0x0000028000007945 */ /* 0x000fe20003800200 */
[----:B------:R-:W-:Y:S02]  /*0110*/  VIMNMX R5, PT, PT, R4, UR6, !PT ;  /* 0x0000000604057c48 */ /* 0x000fe4000ffe0100 */
[----:B------:R-:W-:-:S04]  /*0120*/  SEL R6, RZ, 0x1, P0 ;  /* 0x00000001ff067807 */ /* 0x000fc80000000000 */
[----:B------:R-:W-:Y:S01]  /*0130*/  IADD3 R5, PT, PT, R5, -R4, -R6 ;  /* 0x8000000405057210 */ /* 0x000fe20007ffe806 */
[----:B0-----:R-:W0:Y:S02]  /*0140*/  MUFU.RCP R8, R8 ;  /* 0x0000000800087308 */ /* 0x001e240000001000 */
[----:B0-----:R-:W-:-:S06]  /*0150*/  VIADD R2, R8, 0xffffffe ;  /* 0x0ffffffe08027836 */ /* 0x001fcc0000000000 */
[----:B------:R0:W2:Y:S02]  /*0160*/  F2I.FTZ.U32.TRUNC.NTZ R3, R2 ;  /* 0x0000000200037305 */ /* 0x0000a4000021f000 */
[----:B0-----:R-:W-:Y:S02]  /*0170*/  IMAD.MOV.U32 R2, RZ, RZ, RZ ;  /* 0x000000ffff027224 */ /* 0x001fe400078e00ff */
[----:B--2---:R-:W-:-:S04]  /*0180*/  IMAD R9, R9, R3, RZ ;  /* 0x0000000309097224 */ /* 0x004fc800078e02ff */
[----:B------:R-:W-:-:S06]  /*0190*/  IMAD.HI.U32 R8, R3, R9, R2 ;  /* 0x0000000903087227 */ /* 0x000fcc00078e0002 */
[----:B------:R-:W-:-:S04]  /*01a0*/  IMAD.HI.U32 R9, R8, R5, RZ ;  /* 0x0000000508097227 */ /* 0x000fc800078e00ff */
[----:B------:R-:W-:-:S04]  /*01b0*/  IMAD.MOV R2, RZ, RZ, -R9 ;  /* 0x000000ffff027224 */ /* 0x000fc800078e0a09 */
[----:B------:R-:W-:Y:S02]  /*01c0*/  IMAD R5, R0, R2, R5 ;  /* 0x0000000200057224 */ /* 0x000fe400078e0205 */
[----:B------:R-:W0:Y:S03]  /*01d0*/  LDC.64 R2, c[0x0][0x388] ;  /* 0x0000e200ff027b82 */ /* 0x000e260000000a00 */
[----:B------:R-:W-:-:S13]  /*01e0*/  ISETP.GE.U32.AND P0, PT, R5, R0, PT ;  /* 0x000000000500720c */ /* 0x000fda0003f06070 */
[----:B------:R-:W-:Y:S01]  /*01f0*/  @P0 IADD3 R5, PT, PT, -R0, R5, RZ ;  /* 0x0000000500050210 */ /* 0x000fe20007ffe1ff */
[----:B------:R-:W-:-:S03]  /*0200*/  @P0 VIADD R9, R9, 0x1 ;  /* 0x0000000109090836 */ /* 0x000fc60000000000 */
[----:B------:R-:W-:Y:S02]  /*0210*/  ISETP.GE.U32.AND P1, PT, R5, R0, PT ;  /* 0x000000000500720c */ /* 0x000fe40003f26070 */
[----:B------:R-:W2:Y:S11]  /*0220*/  LDC.64 R4, c[0x0][0x380] ;  /* 0x0000e000ff047b82 */ /* 0x000eb60000000a00 */
[----:B------:R-:W-:-:S02]  /*0230*/  @P1 IADD3 R9, PT, PT, R9, 0x1, RZ ;  /* 0x0000000109091810 */ /* 0x000fc40007ffe0ff */
[----:B------:R-:W-:-:S05]  /*0240*/  @!P2 LOP3.LUT R9, RZ, R0, RZ, 0x33, !PT ;  /* 0x00000000ff09a212 */ /* 0x000fca00078e33ff */
[----:B------:R-:W-:-:S05]  /*0250*/  IMAD.IADD R6, R6, 0x1, R9 ;  /* 0x0000000106067824 */ /* 0x000fca00078e0209 */
[C---:B------:R-:W-:Y:S02]  /*0260*/  LOP3.LUT R8, R6.reuse, 0x3, RZ, 0xc0, !PT ;  /* 0x0000000306087812 */ /* 0x040fe400078ec0ff */
[----:B------:R-:W-:Y:S02]  /*0270*/  ISETP.GE.U32.AND P1, PT, R6, 0x3, PT ;  /* 0x000000030600780c */ /* 0x000fe40003f26070 */
[----:B------:R-:W-:-:S13]  /*0280*/  ISETP.NE.AND P0, PT, R8, 0x3, PT ;  /* 0x000000030800780c */ /* 0x000fda0003f05270 */
[----:B01----:R-:W-:Y:S05]  /*0290*/  @!P0 BRA `(.L_x_1) ;  /* 0x0000000000388947 */ /* 0x003fea0003800000 */
[----:B------:R-:W0:Y:S01]  /*02a0*/  LDC.64 R14, c[0x0][0x380] ;  /* 0x0000e000ff0e7b82 */ /* 0x000e220000000a00 */
[----:B------:R-:W-:-:S04]  /*02b0*/  IADD3 R6, PT, PT, R6, 0x1, RZ ;  /* 0x0000000106067810 */ /* 0x000fc80007ffe0ff */
[----:B------:R-:W-:-:S03]  /*02c0*/  LOP3.LUT R6, R6, 0x3, RZ, 0xc0, !PT ;  /* 0x0000000306067812 */ /* 0x000fc600078ec0ff */
[----:B------:R-:W1:Y:S02]  /*02d0*/  LDC.64 R12, c[0x0][0x388] ;  /* 0x0000e200ff0c7b82 */ /* 0x000e640000000a00 */
[----:B------:R-:W-:-:S07]  /*02e0*/  IMAD.MOV R6, RZ, RZ, -R6 ;  /* 0x000000ffff067224 */ /* 0x000fce00078e0a06 */
.L_x_2:
[----:B0-----:R-:W-:-:S06]  /*02f0*/  IMAD.WIDE R10, R7, 0x4, R14 ;  /* 0x00000004070a7825 */ /* 0x001fcc00078e020e */
[----:B---3--:R-:W3:Y:S01]  /*0300*/  LDG.E R10, desc[UR4][R10.64] ;  /* 0x000000040a0a7981 */ /* 0x008ee2000c1e1900 */
[----:B-1----:R-:W-:Y:S01]  /*0310*/  IMAD.WIDE R8, R7, 0x4, R12 ;  /* 0x0000000407087825 */ /* 0x002fe200078e020c */
[----:B------:R-:W-:-:S03]  /*0320*/  IADD3 R6, PT, PT, R6, 0x1, RZ ;  /* 0x0000000106067810 */ /* 0x000fc60007ffe0ff */
[----:B------:R-:W-:Y:S01]  /*0330*/  IMAD.IADD R7, R0, 0x1, R7 ;  /* 0x0000000100077824 */ /* 0x000fe200078e0207 */
[----:B------:R-:W-:Y:S02]  /*0340*/  ISETP.NE.AND P0, PT, R6, RZ, PT ;  /* 0x000000ff0600720c */ /* 0x000fe40003f05270 */
[----:B---3--:R-:W-:-:S05]  /*0350*/  FMNMX R17, RZ, R10, !PT ;  /* 0x0000000aff117209 */ /* 0x008fca0007800000 */
[----:B------:R3:W-:Y:S06]  /*0360*/  STG.E desc[UR4][R8.64], R17 ;  /* 0x0000001108007986 */ /* 0x0007ec000c101904 */
[----:B------:R-:W-:Y:S05]  /*0370*/  @P0 BRA `(.L_x_2) ;  /* 0xfffffffc00dc0947 */ /* 0x000fea000383ffff */
.L_x_1:
[----:B------:R-:W-:Y:S05]  /*0380*/  BSYNC.RECONVERGENT B0 ;  /* 0x0000000000007941 */ /* 0x000fea0003800200 */
.L_x_0:
[----:B------:R-:W-:Y:S05]  /*0390*/  @!P1 EXIT ;  /* 0x000000000000994d */ /* 0x000fea0003800000 */
.L_x_3:
[----:B-12---:R-:W-:-:S05]  /*03a0*/  IMAD.WIDE R14, R7, 0x4, R4 ;  /* 0x00000004070e7825 */ /* 0x006fca00078e0204 */
[----:B------:R-:W2:Y:S01]  /*03b0*/  LDG.E R6, desc[UR4][R14.64] ;  /* 0x000000040e067981 */ /* 0x000ea2000c1e1900 */
[----:B------:R-:W-:-:S04]  /*03c0*/  IMAD.WIDE R18, R7, 0x4, R2 ;  /* 0x0000000407127825 */ /* 0x000fc800078e0202 */
[----:B---3--:R-:W-:Y:S01]  /*03d0*/  IMAD.WIDE R8, R0, 0x4, R14 ;  /* 0x0000000400087825 */ /* 0x008fe200078e020e */
[----:B--2---:R-:W-:-:S05]  /*03e0*/  FMNMX R21, RZ, R6, !PT ;  /* 0x00000006ff157209 */ /* 0x004fca0007800000 */
[----:B------:R0:W-:Y:S04]  /*03f0*/  STG.E desc[UR4][R18.64], R21 ;  /* 0x0000001512007986 */ /* 0x0001e8000c101904 */
[----:B------:R-:W2:Y:S01]  /*0400*/  LDG.E R6, desc[UR4][R8.64] ;  /* 0x0000000408067981 */ /* 0x000ea2000c1e1900 */
[----:B------:R-:W-:-:S04]  /*0410*/  IMAD.WIDE R10, R0, 0x4, R18 ;  /* 0x00000004000a7825 */ /* 0x000fc800078e0212 */
[----:B------:R-:W-:Y:S01]  /*0420*/  IMAD.WIDE R12, R0, 0x4, R8 ;  /* 0x00000004000c7825 */ /* 0x000fe200078e0208 */
[----:B--2---:R-:W-:-:S05]  /*0430*/  FMNMX R23, RZ, R6, !PT ;  /* 0x00000006ff177209 */ /* 0x004fca0007800000 */
[----:B------:R1:W-:Y:S04]  /*0440*/  STG.E desc[UR4][R10.64], R23 ;  /* 0x000000170a007986 */ /* 0x0003e8000c101904 */
[----:B------:R-:W2:Y:S01]  /*0450*/  LDG.E R6, desc[UR4][R12.64] ;  /* 0x000000040c067981 */ /* 0x000ea2000c1e1900 */
[----:B------:R-:W-:-:S04]  /*0460*/  IMAD.WIDE R14, R0, 0x4, R10 ;  /* 0x00000004000e7825 */ /* 0x000fc800078e020a */
[----:B------:R-:W-:Y:S01]  /*0470*/  IMAD.WIDE R16, R0, 0x4, R12 ;  /* 0x0000000400107825 */ /* 0x000fe200078e020c */
[----:B--2---:R-:W-:-:S05]  /*0480*/  FMNMX R25, RZ, R6, !PT ;  /* 0x00000006ff197209 */ /* 0x004fca0007800000 */
[----:B------:R1:W-:Y:S04]  /*0490*/  STG.E desc[UR4][R14.64], R25 ;  /* 0x000000190e007986 */ /* 0x0003e8000c101904 */
[----:B------:R-:W0:Y:S01]  /*04a0*/  LDG.E R16, desc[UR4][R16.64] ;  /* 0x0000000410107981 */ /* 0x000e22000c1e1900 */
[C---:B------:R-:W-:Y:S01]  /*04b0*/  IMAD.WIDE R8, R0.reuse, 0x4, R14 ;  /* 0x0000000400087825 */ /* 0x040fe200078e020e */
[----:B------:R-:W-:-:S04]  /*04c0*/  LEA R7, R0, R7, 0x2 ;  /* 0x0000000700077211 */ /* 0x000fc800078e10ff */
[----:B------:R-:W-:Y:S02]  /*04d0*/  ISETP.GE.AND P0, PT, R7, UR6, PT ;  /* 0x0000000607007c0c */ /* 0x000fe4000bf06270 */
[----:B0-----:R-:W-:-:S05]  /*04e0*/  FMNMX R19, RZ, R16, !PT ;  /* 0x00000010ff137209 */ /* 0x001fca0007800000 */
[----:B------:R1:W-:Y:S06]  /*04f0*/  STG.E desc[UR4][R8.64], R19 ;  /* 0x0000001308007986 */ /* 0x0003ec000c101904 */
[----:B------:R-:W-:Y:S05]  /*0500*/  @!P0 BRA `(.L_x_3) ;  /* 0xfffffffc00a48947 */ /* 0x000fea000383ffff */
[----:B------:R-:W-:Y:S05]  /*0510*/  EXIT ;  /* 0x000000000000794d */ /* 0x000fea0003800000 */
.L_x_4:
[----:B------:R-:W-:-:S00]  /*0520*/  BRA `(.L_x_4) ;  /* 0xfffffffc00fc7947 */ /* 0x000fc0000383ffff */
[----:B------:R-:W-:-:S00]  /*0530*/  NOP ;  /* 0x0000000000007918 */ /* 0x000fc00000000000 */
        /* <DEDUP_REMOVED lines=12> */
.L_x_5:


//--------------------- .nv.shared.reserved.0     --------------------------
	.section	.nv.shared.reserved.0,"aw",@nobits
	.weak		__nv_reservedSMEM_offset_0_alias
	.size		__nv_reservedSMEM_offset_0_alias, 0, 64
	.other		__nv_reservedSMEM_offset_0_alias,@"STO_CUDA_RESERVED_SHARED STV_DEFAULT"
__nv_reservedSMEM_offset_0_alias:
	.zero		0
	.zero		64


//--------------------- .nv.constant0._Z4reluPfS_i --------------------------
	.section	.nv.constant0._Z4reluPfS_i,"a",@progbits
	.sectionflags	@""
	.align	4
.nv.constant0._Z4reluPfS_i:
	.zero		916


//--------------------- SYMBOLS --------------------------

	.type		.nv.reservedSmem.offset0,@object
	.size		.nv.reservedSmem.offset0,0x4
